//
// Generated by NVIDIA NVVM Compiler
//
// Compiler Build ID: CL-36424714
// Cuda compilation tools, release 13.0, V13.0.88
// Based on NVVM 20.0.0
//

.version 9.0
.target sm_100
.address_size 64

	// .globl	_Z9FW_kernelPiS_ji

.visible .entry _Z9FW_kernelPiS_ji(
	.param .u64 .ptr .align 1 _Z9FW_kernelPiS_ji_param_0,
	.param .u64 .ptr .align 1 _Z9FW_kernelPiS_ji_param_1,
	.param .u32 _Z9FW_kernelPiS_ji_param_2,
	.param .u32 _Z9FW_kernelPiS_ji_param_3
)
{
	.reg .pred 	%p<3>;
	.reg .b32 	%r<20>;
	.reg .b64 	%rd<13>;

	ld.param.u64 	%rd2, [_Z9FW_kernelPiS_ji_param_0];
	ld.param.u64 	%rd3, [_Z9FW_kernelPiS_ji_param_1];
	ld.param.u32 	%r5, [_Z9FW_kernelPiS_ji_param_2];
	ld.param.u32 	%r6, [_Z9FW_kernelPiS_ji_param_3];
	mov.u32 	%r7, %ctaid.y;
	mov.u32 	%r8, %ntid.y;
	mov.u32 	%r9, %tid.y;
	mad.lo.s32 	%r1, %r7, %r8, %r9;
	mov.u32 	%r10, %ctaid.x;
	mov.u32 	%r11, %ntid.x;
	mov.u32 	%r12, %tid.x;
	mad.lo.s32 	%r2, %r10, %r11, %r12;
	max.u32 	%r13, %r1, %r2;
	setp.ge.u32 	%p1, %r13, %r5;
	@%p1 bra 	$L__BB0_3;
	cvta.to.global.u64 	%rd4, %rd2;
	mul.lo.s32 	%r14, %r5, %r1;
	add.s32 	%r3, %r14, %r2;
	mul.wide.u32 	%rd5, %r3, 4;
	add.s64 	%rd1, %rd4, %rd5;
	ld.global.u32 	%r15, [%rd1];
	add.s32 	%r16, %r14, %r6;
	mul.wide.u32 	%rd6, %r16, 4;
	add.s64 	%rd7, %rd4, %rd6;
	ld.global.u32 	%r17, [%rd7];
	mad.lo.s32 	%r18, %r6, %r5, %r2;
	mul.wide.u32 	%rd8, %r18, 4;
	add.s64 	%rd9, %rd4, %rd8;
	ld.global.u32 	%r19, [%rd9];
	add.s32 	%r4, %r19, %r17;
	setp.le.s32 	%p2, %r15, %r4;
	@%p2 bra 	$L__BB0_3;
	st.global.u32 	[%rd1], %r4;
	cvta.to.global.u64 	%rd10, %rd3;
	add.s64 	%rd12, %rd10, %rd5;
	st.global.u32 	[%rd12], %r6;
$L__BB0_3:
	ret;

}


// ===== COMPILED SASS (sm_100) =====

	.target	sm_100

	.elftype	@"ET_EXEC"


//--------------------- .note.nv.tkinfo           --------------------------
	.section	.note.nv.tkinfo,"",@"SHT_NOTE"
	.sectionflags	@"SHF_NOTE_NV_TKINFO"
	.tkinfo
        /*0018*/ 	.word	0x00000002
        /*0030*/ 	.string	""
        /*0030*/ 	.string	"ptxas"
        /*0030*/ 	.string	"Cuda compilation tools, release 13.0, V13.0.88"
        /*0030*/ 	.string	"Build cuda_13.0.r13.0/compiler.36424714_0"
        /*0030*/ 	.string	"-arch sm_100 -m 64 "



//--------------------- .note.nv.cuinfo           --------------------------
	.section	.note.nv.cuinfo,"",@"SHT_NOTE"
	.sectionflags	@"SHF_NOTE_NV_CUINFO"
        /*0018*/ 	.short	0x0002
        /*001a*/ 	.short	0x0064
        /*001c*/ 	.short	0x0082
	.zero		2


//--------------------- .nv.info                  --------------------------
	.section	.nv.info,"",@"SHT_CUDA_INFO"
	.align	4


	//----- nvinfo : EIATTR_REGCOUNT
	.align		4
        /*0000*/ 	.byte	0x04, 0x2f
        /*0002*/ 	.short	(.L_1 - .L_0)
	.align		4
.L_0:
        /*0004*/ 	.word	index@(_Z9FW_kernelPiS_ji)
        /*0008*/ 	.word	0x00000010


	//----- nvinfo : EIATTR_FRAME_SIZE
	.align		4
.L_1:
        /*000c*/ 	.byte	0x04, 0x11
        /*000e*/ 	.short	(.L_3 - .L_2)
	.align		4
.L_2:
        /*0010*/ 	.word	index@(_Z9FW_kernelPiS_ji)
        /*0014*/ 	.word	0x00000000


	//----- nvinfo : EIATTR_MIN_STACK_SIZE
	.align		4
.L_3:
        /*0018*/ 	.byte	0x04, 0x12
        /*001a*/ 	.short	(.L_5 - .L_4)
	.align		4
.L_4:
        /*001c*/ 	.word	index@(_Z9FW_kernelPiS_ji)
        /*0020*/ 	.word	0x00000000
.L_5:


//--------------------- .nv.compat                --------------------------
	.section	.nv.compat,"",@"SHT_CUDA_COMPAT_INFO"
	.align	4
        /*0000*/ 	.byte	0x02, 0x09, 0x00, 0x00, 0x02, 0x02, 0x01, 0x00, 0x02, 0x05, 0x05, 0x00, 0x03, 0x07, 0x01, 0x01
        /*0010*/ 	.byte	0x02, 0x03, 0x00, 0x00, 0x02, 0x06, 0x01, 0x00, 0x04, 0x0b, 0x08, 0x00, 0x09, 0x00, 0x00, 0x00
        /*0020*/ 	.byte	0x00, 0x00, 0x00, 0x00


//--------------------- .nv.info._Z9FW_kernelPiS_ji --------------------------
	.section	.nv.info._Z9FW_kernelPiS_ji,"",@"SHT_CUDA_INFO"
	.sectionflags	@""
	.align	4


	//----- nvinfo : EIATTR_CUDA_API_VERSION
	.align		4
        /*0000*/ 	.byte	0x04, 0x37
        /*0002*/ 	.short	(.L_7 - .L_6)
.L_6:
        /*0004*/ 	.word	0x00000082


	//----- nvinfo : EIATTR_KPARAM_INFO
	.align		4
.L_7:
        /*0008*/ 	.byte	0x04, 0x17
        /*000a*/ 	.short	(.L_9 - .L_8)
.L_8:
        /*000c*/ 	.word	0x00000000
        /*0010*/ 	.short	0x0003
        /*0012*/ 	.short	0x0014
        /*0014*/ 	.byte	0x00, 0xf0, 0x11, 0x00


	//----- nvinfo : EIATTR_KPARAM_INFO
	.align		4
.L_9:
        /*0018*/ 	.byte	0x04, 0x17
        /*001a*/ 	.short	(.L_11 - .L_10)
.L_10:
        /*001c*/ 	.word	0x00000000
        /*0020*/ 	.short	0x0002
        /*0022*/ 	.short	0x0010
        /*0024*/ 	.byte	0x00, 0xf0, 0x11, 0x00


	//----- nvinfo : EIATTR_KPARAM_INFO
	.align		4
.L_11:
        /*0028*/ 	.byte	0x04, 0x17
        /*002a*/ 	.short	(.L_13 - .L_12)
.L_12:
        /*002c*/ 	.word	0x00000000
        /*0030*/ 	.short	0x0001
        /*0032*/ 	.short	0x0008
        /*0034*/ 	.byte	0x00, 0xf5, 0x21, 0x00


	//----- nvinfo : EIATTR_KPARAM_INFO
	.align		4
.L_13:
        /*0038*/ 	.byte	0x04, 0x17
        /*003a*/ 	.short	(.L_15 - .L_14)
.L_14:
        /*003c*/ 	.word	0x00000000
        /*0040*/ 	.short	0x0000
        /*0042*/ 	.short	0x0000
        /*0044*/ 	.byte	0x00, 0xf5, 0x21, 0x00


	//----- nvinfo : EIATTR_SPARSE_MMA_MASK
	.align		4
.L_15:
        /*0048*/ 	.byte	0x03, 0x50
        /*004a*/ 	.short	0x0000


	//----- nvinfo : EIATTR_MAXREG_COUNT
	.align		4
        /*004c*/ 	.byte	0x03, 0x1b
        /*004e*/ 	.short	0x00ff


	//----- nvinfo : EIATTR_MERCURY_ISA_VERSION
	.align		4
        /*0050*/ 	.byte	0x03, 0x5f
        /*0052*/ 	.short	0x0101


	//----- nvinfo : EIATTR_VRC_CTA_INIT_COUNT
	.align		4
        /*0054*/ 	.byte	0x02, 0x4a
	.zero		1
	.zero		1


	//----- nvinfo : EIATTR_EXIT_INSTR_OFFSETS
	.align		4
        /*0058*/ 	.byte	0x04, 0x1c
        /*005a*/ 	.short	(.L_17 - .L_16)


	//   ....[0]....
.L_16:
        /*005c*/ 	.word	0x000000c0


	//   ....[1]....
        /*0060*/ 	.word	0x000001b0


	//   ....[2]....
        /*0064*/ 	.word	0x00000200


	//----- nvinfo : EIATTR_CBANK_PARAM_SIZE
	.align		4
.L_17:
        /*0068*/ 	.byte	0x03, 0x19
        /*006a*/ 	.short	0x0018


	//----- nvinfo : EIATTR_PARAM_CBANK
	.align		4
        /*006c*/ 	.byte	0x04, 0x0a
        /*006e*/ 	.short	(.L_19 - .L_18)
	.align		4
.L_18:
        /*0070*/ 	.word	index@(.nv.constant0._Z9FW_kernelPiS_ji)
        /*0074*/ 	.short	0x0380
        /*0076*/ 	.short	0x0018


	//----- nvinfo : EIATTR_SW_WAR
	.align		4
.L_19:
        /*0078*/ 	.byte	0x04, 0x36
        /*007a*/ 	.short	(.L_21 - .L_20)
.L_20:
        /*007c*/ 	.word	0x00000008
.L_21:


//--------------------- .nv.callgraph             --------------------------
	.section	.nv.callgraph,"",@"SHT_CUDA_CALLGRAPH"
	.align	4
	.sectionentsize	8
	.align		4
        /*0000*/ 	.word	0x00000000
	.align		4
        /*0004*/ 	.word	0xffffffff
	.align		4
        /*0008*/ 	.word	0x00000000
	.align		4
        /*000c*/ 	.word	0xfffffffe
	.align		4
        /*0010*/ 	.word	0x00000000
	.align		4
        /*0014*/ 	.word	0xfffffffd
	.align		4
        /*0018*/ 	.word	0x00000000
	.align		4
        /*001c*/ 	.word	0xfffffffc


//--------------------- .text._Z9FW_kernelPiS_ji  --------------------------
	.section	.text._Z9FW_kernelPiS_ji,"ax",@progbits
	.align	128
        .global         _Z9FW_kernelPiS_ji
        .type           _Z9FW_kernelPiS_ji,@function
        .size           _Z9FW_kernelPiS_ji,(.L_x_1 - _Z9FW_kernelPiS_ji)
        .other          _Z9FW_kernelPiS_ji,@"STO_CUDA_ENTRY STV_DEFAULT"
_Z9FW_kernelPiS_ji:
.text._Z9FW_kernelPiS_ji:
[----:B------:R-:W-:Y:S01]  /*0000*/  LDC R1, c[0x0][0x37c] ;  /* 0x0000df00ff017b82 */ /* 0x000fe20000000800 */
[----:B------:R-:W0:Y:S07]  /*0010*/  S2R R3, SR_TID.Y ;  /* 0x0000000000037919 */ /* 0x000e2e0000002200 */
[----:B------:R-:W0:Y:S01]  /*0020*/  LDC R0, c[0x0][0x364] ;  /* 0x0000d900ff007b82 */ /* 0x000e220000000800 */
[----:B------:R-:W1:Y:S01]  /*0030*/  LDCU UR6, c[0x0][0x390] ;  /* 0x00007200ff0677ac */ /* 0x000e620008000800 */
[----:B------:R-:W2:Y:S06]  /*0040*/  S2R R2, SR_TID.X ;  /* 0x0000000000027919 */ /* 0x000eac0000002100 */
[----:B------:R-:W0:Y:S08]  /*0050*/  S2UR UR4, SR_CTAID.Y ;  /* 0x00000000000479c3 */ /* 0x000e300000002600 */
[----:B------:R-:W2:Y:S08]  /*0060*/  S2UR UR5, SR_CTAID.X ;  /* 0x00000000000579c3 */ /* 0x000eb00000002500 */
[----:B------:R-:W2:Y:S01]  /*0070*/  LDC R5, c[0x0][0x360] ;  /* 0x0000d800ff057b82 */ /* 0x000ea20000000800 */
[----:B0-----:R-:W-:-:S02]  /*0080*/  IMAD R0, R0, UR4, R3 ;  /* 0x0000000400007c24 */ /* 0x001fc4000f8e0203 */
[----:B--2---:R-:W-:-:S05]  /*0090*/  IMAD R5, R5, UR5, R2 ;  /* 0x0000000505057c24 */ /* 0x004fca000f8e0202 */
[----:B------:R-:W-:-:S04]  /*00a0*/  VIMNMX.U32 R2, PT, PT, R0, R5, !PT ;  /* 0x0000000500027248 */ /* 0x000fc80007fe0000 */
[----:B-1----:R-:W-:-:S13]  /*00b0*/  ISETP.GE.U32.AND P0, PT, R2, UR6, PT ;  /* 0x0000000602007c0c */ /* 0x002fda000bf06070 */
[----:B------:R-:W-:Y:S05]  /*00c0*/  @P0 EXIT ;  /* 0x000000000000094d */ /* 0x000fea0003800000 */
[----:B------:R-:W0:Y:S01]  /*00d0*/  LDC R13, c[0x0][0x394] ;  /* 0x0000e500ff0d7b82 */ /* 0x000e220000000800 */
[----:B------:R-:W1:Y:S01]  /*00e0*/  LDCU.64 UR4, c[0x0][0x358] ;  /* 0x00006b00ff0477ac */ /* 0x000e620008000a00 */
[----:B------:R-:W-:-:S06]  /*00f0*/  IMAD R9, R0, UR6, R5 ;  /* 0x0000000600097c24 */ /* 0x000fcc000f8e0205 */
[----:B------:R-:W2:Y:S01]  /*0100*/  LDC.64 R2, c[0x0][0x380] ;  /* 0x0000e000ff027b82 */ /* 0x000ea20000000a00 */
[----:B0-----:R-:W-:Y:S02]  /*0110*/  IMAD R7, R0, UR6, R13 ;  /* 0x0000000600077c24 */ /* 0x001fe4000f8e020d */
[----:B------:R-:W-:Y:S02]  /*0120*/  IMAD R11, R13, UR6, R5 ;  /* 0x000000060d0b7c24 */ /* 0x000fe4000f8e0205 */
[----:B--2---:R-:W-:-:S04]  /*0130*/  IMAD.WIDE.U32 R4, R7, 0x4, R2 ;  /* 0x0000000407047825 */ /* 0x004fc800078e0002 */
[--C-:B------:R-:W-:Y:S02]  /*0140*/  IMAD.WIDE.U32 R6, R11, 0x4, R2.reuse ;  /* 0x000000040b067825 */ /* 0x100fe400078e0002 */
[----:B-1----:R-:W2:Y:S02]  /*0150*/  LDG.E R4, desc[UR4][R4.64] ;  /* 0x0000000404047981 */ /* 0x002ea4000c1e1900 */
[----:B------:R-:W-:Y:S02]  /*0160*/  IMAD.WIDE.U32 R2, R9, 0x4, R2 ;  /* 0x0000000409027825 */ /* 0x000fe400078e0002 */
[----:B------:R-:W2:Y:S04]  /*0170*/  LDG.E R7, desc[UR4][R6.64] ;  /* 0x0000000406077981 */ /* 0x000ea8000c1e1900 */
[----:B------:R-:W3:Y:S01]  /*0180*/  LDG.E R0, desc[UR4][R2.64] ;  /* 0x0000000402007981 */ /* 0x000ee2000c1e1900 */
[----:B--2---:R-:W-:-:S04]  /*0190*/  IADD3 R11, PT, PT, R4, R7, RZ ;  /* 0x00000007040b7210 */ /* 0x004fc80007ffe0ff */
[----:B---3--:R-:W-:-:S13]  /*01a0*/  ISETP.GT.AND P0, PT, R0, R11, PT ;  /* 0x0000000b0000720c */ /* 0x008fda0003f04270 */
[----:B------:R-:W-:Y:S05]  /*01b0*/  @!P0 EXIT ;  /* 0x000000000000894d */ /* 0x000fea0003800000 */
[----:B------:R-:W0:Y:S01]  /*01c0*/  LDC.64 R4, c[0x0][0x388] ;  /* 0x0000e200ff047b82 */ /* 0x000e220000000a00 */
[----:B------:R-:W-:Y:S01]  /*01d0*/  STG.E desc[UR4][R2.64], R11 ;  /* 0x0000000b02007986 */ /* 0x000fe2000c101904 */
[----:B0-----:R-:W-:-:S05]  /*01e0*/  IMAD.WIDE.U32 R4, R9, 0x4, R4 ;  /* 0x0000000409047825 */ /* 0x001fca00078e0004 */
[----:B------:R-:W-:Y:S01]  /*01f0*/  STG.E desc[UR4][R4.64], R13 ;  /* 0x0000000d04007986 */ /* 0x000fe2000c101904 */
[----:B------:R-:W-:Y:S05]  /*0200*/  EXIT ;  /* 0x000000000000794d */ /* 0x000fea0003800000 */
.L_x_0:
[----:B------:R-:W-:-:S00]  /*0210*/  BRA `(.L_x_0) ;  /* 0xfffffffc00fc7947 */ /* 0x000fc0000383ffff */
[----:B------:R-:W-:-:S00]  /*0220*/  NOP ;  /* 0x0000000000007918 */ /* 0x000fc00000000000 */
        /* <DEDUP_REMOVED lines=13> */
.L_x_1:


//--------------------- .nv.shared.reserved.0     --------------------------
	.section	.nv.shared.reserved.0,"aw",@nobits
	.weak		__nv_reservedSMEM_offset_0_alias
	.size		__nv_reservedSMEM_offset_0_alias, 0, 64
	.other		__nv_reservedSMEM_offset_0_alias,@"STO_CUDA_RESERVED_SHARED STV_DEFAULT"
__nv_reservedSMEM_offset_0_alias:
	.zero		0
	.zero		64


//--------------------- .nv.constant0._Z9FW_kernelPiS_ji --------------------------
	.section	.nv.constant0._Z9FW_kernelPiS_ji,"a",@progbits
	.sectionflags	@""
	.align	4
.nv.constant0._Z9FW_kernelPiS_ji:
	.zero		920


//--------------------- SYMBOLS --------------------------

	.type		.nv.reservedSmem.offset0,@object
	.size		.nv.reservedSmem.offset0,0x4
